//
// Generated by NVIDIA NVVM Compiler
//
// Compiler Build ID: CL-36424714
// Cuda compilation tools, release 13.0, V13.0.88
// Based on NVVM 20.0.0
//

.version 9.0
.target sm_100
.address_size 64

	// .globl	_Z13matMul_kernelPfS_S_ii
// _ZZ13matMul_kernelPfS_S_iiE6tile_a has been demoted
// _ZZ13matMul_kernelPfS_S_iiE6tile_b has been demoted

.visible .entry _Z13matMul_kernelPfS_S_ii(
	.param .u64 .ptr .align 1 _Z13matMul_kernelPfS_S_ii_param_0,
	.param .u64 .ptr .align 1 _Z13matMul_kernelPfS_S_ii_param_1,
	.param .u64 .ptr .align 1 _Z13matMul_kernelPfS_S_ii_param_2,
	.param .u32 _Z13matMul_kernelPfS_S_ii_param_3,
	.param .u32 _Z13matMul_kernelPfS_S_ii_param_4
)
{
	.reg .pred 	%p<11>;
	.reg .b32 	%r<39>;
	.reg .b32 	%f<108>;
	.reg .b64 	%rd<13>;
	// demoted variable
	.shared .align 4 .b8 _ZZ13matMul_kernelPfS_S_iiE6tile_a[4096];
	// demoted variable
	.shared .align 4 .b8 _ZZ13matMul_kernelPfS_S_iiE6tile_b[4096];
	ld.param.u64 	%rd4, [_Z13matMul_kernelPfS_S_ii_param_0];
	ld.param.u64 	%rd5, [_Z13matMul_kernelPfS_S_ii_param_1];
	ld.param.u64 	%rd3, [_Z13matMul_kernelPfS_S_ii_param_2];
	ld.param.u32 	%r22, [_Z13matMul_kernelPfS_S_ii_param_3];
	ld.param.u32 	%r23, [_Z13matMul_kernelPfS_S_ii_param_4];
	cvta.to.global.u64 	%rd1, %rd5;
	cvta.to.global.u64 	%rd2, %rd4;
	mov.u32 	%r25, %ctaid.y;
	mov.u32 	%r26, %ntid.y;
	mov.u32 	%r35, %tid.y;
	mad.lo.s32 	%r2, %r25, %r26, %r35;
	mov.u32 	%r27, %ctaid.x;
	mov.u32 	%r28, %ntid.x;
	mul.lo.s32 	%r3, %r27, %r28;
	mov.u32 	%r34, %tid.x;
	add.s32 	%r5, %r3, %r34;
	shl.b32 	%r29, %r35, 7;
	mov.u32 	%r30, _ZZ13matMul_kernelPfS_S_iiE6tile_a;
	add.s32 	%r6, %r30, %r29;
	shl.b32 	%r31, %r34, 2;
	add.s32 	%r7, %r6, %r31;
	mad.lo.s32 	%r8, %r2, 1000, %r34;
	mov.u32 	%r32, _ZZ13matMul_kernelPfS_S_iiE6tile_b;
	add.s32 	%r10, %r32, %r31;
	add.s32 	%r9, %r10, %r29;
	mad.lo.s32 	%r36, %r35, 1000, %r5;
	mov.f32 	%f105, 0f00000000;
	mov.b32 	%r38, 0;
	mov.u32 	%r37, %r8;
$L__BB0_1:
	setp.ge.s32 	%p1, %r2, %r22;
	setp.gt.u32 	%p2, %r34, 999;
	mov.f32 	%f106, 0f00000000;
	or.pred  	%p3, %p2, %p1;
	@%p3 bra 	$L__BB0_3;
	mul.wide.u32 	%rd6, %r37, 4;
	add.s64 	%rd7, %rd2, %rd6;
	ld.global.f32 	%f106, [%rd7];
$L__BB0_3:
	setp.ge.s32 	%p4, %r5, %r23;
	st.shared.f32 	[%r7], %f106;
	setp.gt.u32 	%p5, %r35, 999;
	mov.f32 	%f107, 0f00000000;
	or.pred  	%p6, %p4, %p5;
	@%p6 bra 	$L__BB0_5;
	mul.wide.u32 	%rd8, %r36, 4;
	add.s64 	%rd9, %rd1, %rd8;
	ld.global.f32 	%f107, [%rd9];
$L__BB0_5:
	st.shared.f32 	[%r9], %f107;
	bar.sync 	0;
	ld.shared.f32 	%f10, [%r6];
	ld.shared.f32 	%f11, [%r10];
	fma.rn.f32 	%f12, %f10, %f11, %f105;
	ld.shared.f32 	%f13, [%r6+4];
	ld.shared.f32 	%f14, [%r10+128];
	fma.rn.f32 	%f15, %f13, %f14, %f12;
	ld.shared.f32 	%f16, [%r6+8];
	ld.shared.f32 	%f17, [%r10+256];
	fma.rn.f32 	%f18, %f16, %f17, %f15;
	ld.shared.f32 	%f19, [%r6+12];
	ld.shared.f32 	%f20, [%r10+384];
	fma.rn.f32 	%f21, %f19, %f20, %f18;
	ld.shared.f32 	%f22, [%r6+16];
	ld.shared.f32 	%f23, [%r10+512];
	fma.rn.f32 	%f24, %f22, %f23, %f21;
	ld.shared.f32 	%f25, [%r6+20];
	ld.shared.f32 	%f26, [%r10+640];
	fma.rn.f32 	%f27, %f25, %f26, %f24;
	ld.shared.f32 	%f28, [%r6+24];
	ld.shared.f32 	%f29, [%r10+768];
	fma.rn.f32 	%f30, %f28, %f29, %f27;
	ld.shared.f32 	%f31, [%r6+28];
	ld.shared.f32 	%f32, [%r10+896];
	fma.rn.f32 	%f33, %f31, %f32, %f30;
	ld.shared.f32 	%f34, [%r6+32];
	ld.shared.f32 	%f35, [%r10+1024];
	fma.rn.f32 	%f36, %f34, %f35, %f33;
	ld.shared.f32 	%f37, [%r6+36];
	ld.shared.f32 	%f38, [%r10+1152];
	fma.rn.f32 	%f39, %f37, %f38, %f36;
	ld.shared.f32 	%f40, [%r6+40];
	ld.shared.f32 	%f41, [%r10+1280];
	fma.rn.f32 	%f42, %f40, %f41, %f39;
	ld.shared.f32 	%f43, [%r6+44];
	ld.shared.f32 	%f44, [%r10+1408];
	fma.rn.f32 	%f45, %f43, %f44, %f42;
	ld.shared.f32 	%f46, [%r6+48];
	ld.shared.f32 	%f47, [%r10+1536];
	fma.rn.f32 	%f48, %f46, %f47, %f45;
	ld.shared.f32 	%f49, [%r6+52];
	ld.shared.f32 	%f50, [%r10+1664];
	fma.rn.f32 	%f51, %f49, %f50, %f48;
	ld.shared.f32 	%f52, [%r6+56];
	ld.shared.f32 	%f53, [%r10+1792];
	fma.rn.f32 	%f54, %f52, %f53, %f51;
	ld.shared.f32 	%f55, [%r6+60];
	ld.shared.f32 	%f56, [%r10+1920];
	fma.rn.f32 	%f57, %f55, %f56, %f54;
	ld.shared.f32 	%f58, [%r6+64];
	ld.shared.f32 	%f59, [%r10+2048];
	fma.rn.f32 	%f60, %f58, %f59, %f57;
	ld.shared.f32 	%f61, [%r6+68];
	ld.shared.f32 	%f62, [%r10+2176];
	fma.rn.f32 	%f63, %f61, %f62, %f60;
	ld.shared.f32 	%f64, [%r6+72];
	ld.shared.f32 	%f65, [%r10+2304];
	fma.rn.f32 	%f66, %f64, %f65, %f63;
	ld.shared.f32 	%f67, [%r6+76];
	ld.shared.f32 	%f68, [%r10+2432];
	fma.rn.f32 	%f69, %f67, %f68, %f66;
	ld.shared.f32 	%f70, [%r6+80];
	ld.shared.f32 	%f71, [%r10+2560];
	fma.rn.f32 	%f72, %f70, %f71, %f69;
	ld.shared.f32 	%f73, [%r6+84];
	ld.shared.f32 	%f74, [%r10+2688];
	fma.rn.f32 	%f75, %f73, %f74, %f72;
	ld.shared.f32 	%f76, [%r6+88];
	ld.shared.f32 	%f77, [%r10+2816];
	fma.rn.f32 	%f78, %f76, %f77, %f75;
	ld.shared.f32 	%f79, [%r6+92];
	ld.shared.f32 	%f80, [%r10+2944];
	fma.rn.f32 	%f81, %f79, %f80, %f78;
	ld.shared.f32 	%f82, [%r6+96];
	ld.shared.f32 	%f83, [%r10+3072];
	fma.rn.f32 	%f84, %f82, %f83, %f81;
	ld.shared.f32 	%f85, [%r6+100];
	ld.shared.f32 	%f86, [%r10+3200];
	fma.rn.f32 	%f87, %f85, %f86, %f84;
	ld.shared.f32 	%f88, [%r6+104];
	ld.shared.f32 	%f89, [%r10+3328];
	fma.rn.f32 	%f90, %f88, %f89, %f87;
	ld.shared.f32 	%f91, [%r6+108];
	ld.shared.f32 	%f92, [%r10+3456];
	fma.rn.f32 	%f93, %f91, %f92, %f90;
	ld.shared.f32 	%f94, [%r6+112];
	ld.shared.f32 	%f95, [%r10+3584];
	fma.rn.f32 	%f96, %f94, %f95, %f93;
	ld.shared.f32 	%f97, [%r6+116];
	ld.shared.f32 	%f98, [%r10+3712];
	fma.rn.f32 	%f99, %f97, %f98, %f96;
	ld.shared.f32 	%f100, [%r6+120];
	ld.shared.f32 	%f101, [%r10+3840];
	fma.rn.f32 	%f102, %f100, %f101, %f99;
	ld.shared.f32 	%f103, [%r6+124];
	ld.shared.f32 	%f104, [%r10+3968];
	fma.rn.f32 	%f105, %f103, %f104, %f102;
	bar.sync 	0;
	add.s32 	%r38, %r38, 1;
	add.s32 	%r37, %r37, 32;
	add.s32 	%r36, %r36, 32000;
	add.s32 	%r35, %r35, 32;
	add.s32 	%r34, %r34, 32;
	setp.ne.s32 	%p7, %r38, 32;
	@%p7 bra 	$L__BB0_1;
	setp.ge.s32 	%p8, %r5, %r23;
	setp.ge.s32 	%p9, %r2, %r22;
	or.pred  	%p10, %p9, %p8;
	@%p10 bra 	$L__BB0_8;
	add.s32 	%r33, %r8, %r3;
	cvta.to.global.u64 	%rd10, %rd3;
	mul.wide.s32 	%rd11, %r33, 4;
	add.s64 	%rd12, %rd10, %rd11;
	st.global.f32 	[%rd12], %f105;
$L__BB0_8:
	ret;

}


// ===== COMPILED SASS (sm_100) =====

	.target	sm_100

	.elftype	@"ET_EXEC"


//--------------------- .note.nv.tkinfo           --------------------------
	.section	.note.nv.tkinfo,"",@"SHT_NOTE"
	.sectionflags	@"SHF_NOTE_NV_TKINFO"
	.tkinfo
        /*0018*/ 	.word	0x00000002
        /*0030*/ 	.string	""
        /*0030*/ 	.string	"ptxas"
        /*0030*/ 	.string	"Cuda compilation tools, release 13.0, V13.0.88"
        /*0030*/ 	.string	"Build cuda_13.0.r13.0/compiler.36424714_0"
        /*0030*/ 	.string	"-arch sm_100 -m 64 "



//--------------------- .note.nv.cuinfo           --------------------------
	.section	.note.nv.cuinfo,"",@"SHT_NOTE"
	.sectionflags	@"SHF_NOTE_NV_CUINFO"
        /*0018*/ 	.short	0x0002
        /*001a*/ 	.short	0x0064
        /*001c*/ 	.short	0x0082
	.zero		2


//--------------------- .nv.info                  --------------------------
	.section	.nv.info,"",@"SHT_CUDA_INFO"
	.align	4


	//----- nvinfo : EIATTR_REGCOUNT
	.align		4
        /*0000*/ 	.byte	0x04, 0x2f
        /*0002*/ 	.short	(.L_1 - .L_0)
	.align		4
.L_0:
        /*0004*/ 	.word	index@(_Z13matMul_kernelPfS_S_ii)
        /*0008*/ 	.word	0x00000020


	//----- nvinfo : EIATTR_FRAME_SIZE
	.align		4
.L_1:
        /*000c*/ 	.byte	0x04, 0x11
        /*000e*/ 	.short	(.L_3 - .L_2)
	.align		4
.L_2:
        /*0010*/ 	.word	index@(_Z13matMul_kernelPfS_S_ii)
        /*0014*/ 	.word	0x00000000


	//----- nvinfo : EIATTR_MIN_STACK_SIZE
	.align		4
.L_3:
        /*0018*/ 	.byte	0x04, 0x12
        /*001a*/ 	.short	(.L_5 - .L_4)
	.align		4
.L_4:
        /*001c*/ 	.word	index@(_Z13matMul_kernelPfS_S_ii)
        /*0020*/ 	.word	0x00000000
.L_5:


//--------------------- .nv.compat                --------------------------
	.section	.nv.compat,"",@"SHT_CUDA_COMPAT_INFO"
	.align	4
        /*0000*/ 	.byte	0x02, 0x09, 0x00, 0x00, 0x02, 0x02, 0x01, 0x00, 0x02, 0x05, 0x05, 0x00, 0x03, 0x07, 0x01, 0x01
        /*0010*/ 	.byte	0x02, 0x03, 0x00, 0x00, 0x02, 0x06, 0x01, 0x00, 0x04, 0x0b, 0x08, 0x00, 0x09, 0x00, 0x00, 0x00
        /*0020*/ 	.byte	0x00, 0x00, 0x00, 0x00


//--------------------- .nv.info._Z13matMul_kernelPfS_S_ii --------------------------
	.section	.nv.info._Z13matMul_kernelPfS_S_ii,"",@"SHT_CUDA_INFO"
	.sectionflags	@""
	.align	4


	//----- nvinfo : EIATTR_CUDA_API_VERSION
	.align		4
        /*0000*/ 	.byte	0x04, 0x37
        /*0002*/ 	.short	(.L_7 - .L_6)
.L_6:
        /*0004*/ 	.word	0x00000082


	//----- nvinfo : EIATTR_KPARAM_INFO
	.align		4
.L_7:
        /*0008*/ 	.byte	0x04, 0x17
        /*000a*/ 	.short	(.L_9 - .L_8)
.L_8:
        /*000c*/ 	.word	0x00000000
        /*0010*/ 	.short	0x0004
        /*0012*/ 	.short	0x001c
        /*0014*/ 	.byte	0x00, 0xf0, 0x11, 0x00


	//----- nvinfo : EIATTR_KPARAM_INFO
	.align		4
.L_9:
        /*0018*/ 	.byte	0x04, 0x17
        /*001a*/ 	.short	(.L_11 - .L_10)
.L_10:
        /*001c*/ 	.word	0x00000000
        /*0020*/ 	.short	0x0003
        /*0022*/ 	.short	0x0018
        /*0024*/ 	.byte	0x00, 0xf0, 0x11, 0x00


	//----- nvinfo : EIATTR_KPARAM_INFO
	.align		4
.L_11:
        /*0028*/ 	.byte	0x04, 0x17
        /*002a*/ 	.short	(.L_13 - .L_12)
.L_12:
        /*002c*/ 	.word	0x00000000
        /*0030*/ 	.short	0x0002
        /*0032*/ 	.short	0x0010
        /*0034*/ 	.byte	0x00, 0xf5, 0x21, 0x00


	//----- nvinfo : EIATTR_KPARAM_INFO
	.align		4
.L_13:
        /*0038*/ 	.byte	0x04, 0x17
        /*003a*/ 	.short	(.L_15 - .L_14)
.L_14:
        /*003c*/ 	.word	0x00000000
        /*0040*/ 	.short	0x0001
        /*0042*/ 	.short	0x0008
        /*0044*/ 	.byte	0x00, 0xf5, 0x21, 0x00


	//----- nvinfo : EIATTR_KPARAM_INFO
	.align		4
.L_15:
        /*0048*/ 	.byte	0x04, 0x17
        /*004a*/ 	.short	(.L_17 - .L_16)
.L_16:
        /*004c*/ 	.word	0x00000000
        /*0050*/ 	.short	0x0000
        /*0052*/ 	.short	0x0000
        /*0054*/ 	.byte	0x00, 0xf5, 0x21, 0x00


	//----- nvinfo : EIATTR_SPARSE_MMA_MASK
	.align		4
.L_17:
        /*0058*/ 	.byte	0x03, 0x50
        /*005a*/ 	.short	0x0000


	//----- nvinfo : EIATTR_MAXREG_COUNT
	.align		4
        /*005c*/ 	.byte	0x03, 0x1b
        /*005e*/ 	.short	0x00ff


	//----- nvinfo : EIATTR_NUM_BARRIERS
	.align		4
        /*0060*/ 	.byte	0x02, 0x4c
        /*0062*/ 	.byte	0x01
	.zero		1


	//----- nvinfo : EIATTR_MERCURY_ISA_VERSION
	.align		4
        /*0064*/ 	.byte	0x03, 0x5f
        /*0066*/ 	.short	0x0101


	//----- nvinfo : EIATTR_VRC_CTA_INIT_COUNT
	.align		4
        /*0068*/ 	.byte	0x02, 0x4a
	.zero		1
	.zero		1


	//----- nvinfo : EIATTR_EXIT_INSTR_OFFSETS
	.align		4
        /*006c*/ 	.byte	0x04, 0x1c
        /*006e*/ 	.short	(.L_19 - .L_18)


	//   ....[0]....
.L_18:
        /*0070*/ 	.word	0x000007d0


	//   ....[1]....
        /*0074*/ 	.word	0x00000820


	//----- nvinfo : EIATTR_CBANK_PARAM_SIZE
	.align		4
.L_19:
        /*0078*/ 	.byte	0x03, 0x19
        /*007a*/ 	.short	0x0020


	//----- nvinfo : EIATTR_PARAM_CBANK
	.align		4
        /*007c*/ 	.byte	0x04, 0x0a
        /*007e*/ 	.short	(.L_21 - .L_20)
	.align		4
.L_20:
        /*0080*/ 	.word	index@(.nv.constant0._Z13matMul_kernelPfS_S_ii)
        /*0084*/ 	.short	0x0380
        /*0086*/ 	.short	0x0020


	//----- nvinfo : EIATTR_SW_WAR
	.align		4
.L_21:
        /*0088*/ 	.byte	0x04, 0x36
        /*008a*/ 	.short	(.L_23 - .L_22)
.L_22:
        /*008c*/ 	.word	0x00000008
.L_23:


//--------------------- .nv.callgraph             --------------------------
	.section	.nv.callgraph,"",@"SHT_CUDA_CALLGRAPH"
	.align	4
	.sectionentsize	8
	.align		4
        /*0000*/ 	.word	0x00000000
	.align		4
        /*0004*/ 	.word	0xffffffff
	.align		4
        /*0008*/ 	.word	0x00000000
	.align		4
        /*000c*/ 	.word	0xfffffffe
	.align		4
        /*0010*/ 	.word	0x00000000
	.align		4
        /*0014*/ 	.word	0xfffffffd
	.align		4
        /*0018*/ 	.word	0x00000000
	.align		4
        /*001c*/ 	.word	0xfffffffc


//--------------------- .text._Z13matMul_kernelPfS_S_ii --------------------------
	.section	.text._Z13matMul_kernelPfS_S_ii,"ax",@progbits
	.align	128
        .global         _Z13matMul_kernelPfS_S_ii
        .type           _Z13matMul_kernelPfS_S_ii,@function
        .size           _Z13matMul_kernelPfS_S_ii,(.L_x_2 - _Z13matMul_kernelPfS_S_ii)
        .other          _Z13matMul_kernelPfS_S_ii,@"STO_CUDA_ENTRY STV_DEFAULT"
_Z13matMul_kernelPfS_S_ii:
.text._Z13matMul_kernelPfS_S_ii:
[----:B------:R-:W-:Y:S01]  /*0000*/  LDC R1, c[0x0][0x37c] ;  /* 0x0000df00ff017b82 */ /* 0x000fe20000000800 */
[----:B------:R-:W0:Y:S07]  /*0010*/  S2R R3, SR_TID.Y ;  /* 0x0000000000037919 */ /* 0x000e2e0000002200 */
[----:B------:R-:W1:Y:S01]  /*0020*/  S2UR UR6, SR_CgaCtaId ;  /* 0x00000000000679c3 */ /* 0x000e620000008800 */
[----:B------:R-:W2:Y:S01]  /*0030*/  LDCU UR12, c[0x0][0x398] ;  /* 0x00007300ff0c77ac */ /* 0x000ea20008000800 */
[----:B------:R-:W-:Y:S01]  /*0040*/  HFMA2 R21, -RZ, RZ, 0, 0 ;  /* 0x00000000ff157431 */ /* 0x000fe200000001ff */
[----:B------:R-:W3:Y:S01]  /*0050*/  S2R R0, SR_TID.X ;  /* 0x0000000000007919 */ /* 0x000ee20000002100 */
[----:B------:R-:W-:Y:S01]  /*0060*/  UMOV UR4, 0x400 ;  /* 0x0000040000047882 */ /* 0x000fe20000000000 */
[----:B------:R-:W4:Y:S03]  /*0070*/  LDCU.64 UR10, c[0x0][0x358] ;  /* 0x00006b00ff0a77ac */ /* 0x000f260008000a00 */
[----:B------:R-:W5:Y:S01]  /*0080*/  S2UR UR5, SR_CTAID.X ;  /* 0x00000000000579c3 */ /* 0x000f620000002500 */
[----:B------:R-:W0:Y:S07]  /*0090*/  LDCU UR13, c[0x0][0x39c] ;  /* 0x00007380ff0d77ac */ /* 0x000e2e0008000800 */
[----:B------:R-:W2:Y:S08]  /*00a0*/  S2UR UR9, SR_CTAID.Y ;  /* 0x00000000000979c3 */ /* 0x000eb00000002600 */
[----:B------:R-:W2:Y:S01]  /*00b0*/  LDC R2, c[0x0][0x364] ;  /* 0x0000d900ff027b82 */ /* 0x000ea20000000800 */
[----:B------:R-:W5:Y:S01]  /*00c0*/  LDCU UR7, c[0x0][0x360] ;  /* 0x00006c00ff0777ac */ /* 0x000f620008000800 */
[----:B-1----:R-:W-:-:S02]  /*00d0*/  ULEA UR8, UR6, UR4, 0x18 ;  /* 0x0000000406087291 */ /* 0x002fc4000f8ec0ff */
[----:B------:R-:W-:-:S04]  /*00e0*/  UIADD3 UR4, UPT, UPT, UR4, 0x1000, URZ ;  /* 0x0000100004047890 */ /* 0x000fc8000fffe0ff */
[----:B------:R-:W-:Y:S01]  /*00f0*/  ULEA UR4, UR6, UR4, 0x18 ;  /* 0x0000000406047291 */ /* 0x000fe2000f8ec0ff */
[----:B0-----:R-:W-:-:S04]  /*0100*/  LEA R17, R3, UR8, 0x7 ;  /* 0x0000000803117c11 */ /* 0x001fc8000f8e38ff */
[C---:B---3--:R-:W-:Y:S02]  /*0110*/  LEA R16, R0.reuse, R17, 0x2 ;  /* 0x0000001100107211 */ /* 0x048fe400078e10ff */
[----:B------:R-:W-:Y:S01]  /*0120*/  LEA R6, R0, UR4, 0x2 ;  /* 0x0000000400067c11 */ /* 0x000fe2000f8e10ff */
[----:B-----5:R-:W-:Y:S01]  /*0130*/  UIMAD UR5, UR5, UR7, URZ ;  /* 0x00000007050572a4 */ /* 0x020fe2000f8e02ff */
[----:B------:R-:W-:Y:S02]  /*0140*/  UMOV UR4, URZ ;  /* 0x000000ff00047c82 */ /* 0x000fe40008000000 */
[----:B------:R-:W-:Y:S01]  /*0150*/  LEA R5, R3, R6, 0x7 ;  /* 0x0000000603057211 */ /* 0x000fe200078e38ff */
[----:B--2---:R-:W-:Y:S02]  /*0160*/  IMAD R19, R2, UR9, R3 ;  /* 0x0000000902137c24 */ /* 0x004fe4000f8e0203 */
[----:B------:R-:W-:Y:S02]  /*0170*/  IADD3 R18, PT, PT, R0, UR5, RZ ;  /* 0x0000000500127c10 */ /* 0x000fe4000fffe0ff */
[C---:B------:R-:W-:Y:S01]  /*0180*/  IMAD R7, R19.reuse, 0x3e8, R0 ;  /* 0x000003e813077824 */ /* 0x040fe200078e0200 */
[----:B------:R-:W-:-:S02]  /*0190*/  ISETP.GE.AND P1, PT, R19, UR12, PT ;  /* 0x0000000c13007c0c */ /* 0x000fc4000bf26270 */
[----:B------:R-:W-:Y:S02]  /*01a0*/  IMAD R4, R3, 0x3e8, R18 ;  /* 0x000003e803047824 */ /* 0x000fe400078e0212 */
[----:B----4-:R-:W-:-:S09]  /*01b0*/  MOV R2, R7 ;  /* 0x0000000700027202 */ /* 0x010fd20000000f00 */
.L_x_0:
[----:B------:R-:W-:Y:S02]  /*01c0*/  ISETP.GT.U32.AND P0, PT, R3, 0x3e7, PT ;  /* 0x000003e70300780c */ /* 0x000fe40003f04070 */
[----:B------:R-:W-:Y:S02]  /*01d0*/  ISETP.GT.U32.OR P2, PT, R0, 0x3e7, P1 ;  /* 0x000003e70000780c */ /* 0x000fe40000f44470 */
[----:B------:R-:W-:Y:S02]  /*01e0*/  ISETP.GE.OR P0, PT, R18, UR13, P0 ;  /* 0x0000000d12007c0c */ /* 0x000fe40008706670 */
[----:B------:R-:W-:Y:S02]  /*01f0*/  MOV R29, RZ ;  /* 0x000000ff001d7202 */ /* 0x000fe40000000f00 */
[----:B------:R-:W-:-:S07]  /*0200*/  MOV R24, RZ ;  /* 0x000000ff00187202 */ /* 0x000fce0000000f00 */
[----:B------:R-:W0:Y:S08]  /*0210*/  @!P2 LDC.64 R10, c[0x0][0x380] ;  /* 0x0000e000ff0aab82 */ /* 0x000e300000000a00 */
[----:B------:R-:W1:Y:S01]  /*0220*/  @!P0 LDC.64 R8, c[0x0][0x388] ;  /* 0x0000e200ff088b82 */ /* 0x000e620000000a00 */
[----:B0-----:R-:W-:-:S05]  /*0230*/  @!P2 IMAD.WIDE.U32 R10, R2, 0x4, R10 ;  /* 0x00000004020aa825 */ /* 0x001fca00078e000a */
[----:B------:R-:W2:Y:S01]  /*0240*/  @!P2 LDG.E R29, desc[UR10][R10.64] ;  /* 0x0000000a0a1da981 */ /* 0x000ea2000c1e1900 */
[----:B-1----:R-:W-:-:S05]  /*0250*/  @!P0 IMAD.WIDE.U32 R22, R4, 0x4, R8 ;  /* 0x0000000404168825 */ /* 0x002fca00078e0008 */
[----:B------:R-:W3:Y:S01]  /*0260*/  @!P0 LDG.E R24, desc[UR10][R22.64] ;  /* 0x0000000a16188981 */ /* 0x000ee2000c1e1900 */
[----:B------:R-:W-:-:S04]  /*0270*/  UIADD3 UR4, UPT, UPT, UR4, 0x1, URZ ;  /* 0x0000000104047890 */ /* 0x000fc8000fffe0ff */
[----:B------:R-:W-:Y:S01]  /*0280*/  UISETP.NE.AND UP0, UPT, UR4, 0x20, UPT ;  /* 0x000000200400788c */ /* 0x000fe2000bf05270 */
[----:B------:R-:W-:Y:S01]  /*0290*/  IADD3 R3, PT, PT, R3, 0x20, RZ ;  /* 0x0000002003037810 */ /* 0x000fe20007ffe0ff */
[----:B--2---:R-:W-:Y:S04]  /*02a0*/  STS [R16], R29 ;  /* 0x0000001d10007388 */ /* 0x004fe80000000800 */
[----:B---3--:R-:W-:Y:S01]  /*02b0*/  STS [R5], R24 ;  /* 0x0000001805007388 */ /* 0x008fe20000000800 */
[----:B------:R-:W-:Y:S06]  /*02c0*/  BAR.SYNC.DEFER_BLOCKING 0x0 ;  /* 0x0000000000007b1d */ /* 0x000fec0000010000 */
[----:B------:R-:W-:Y:S04]  /*02d0*/  LDS R28, [R6] ;  /* 0x00000000061c7984 */ /* 0x000fe80000000800 */
[----:B------:R-:W0:Y:S04]  /*02e0*/  LDS.128 R12, [R17] ;  /* 0x00000000110c7984 */ /* 0x000e280000000c00 */
[----:B------:R-:W1:Y:S04]  /*02f0*/  LDS R23, [R6+0x80] ;  /* 0x0000800006177984 */ /* 0x000e680000000800 */
[----:B------:R-:W2:Y:S04]  /*0300*/  LDS R27, [R6+0x100] ;  /* 0x00010000061b7984 */ /* 0x000ea80000000800 */
[----:B------:R-:W3:Y:S04]  /*0310*/  LDS R26, [R6+0x180] ;  /* 0x00018000061a7984 */ /* 0x000ee80000000800 */
[----:B------:R-:W-:Y:S04]  /*0320*/  LDS R25, [R6+0x200] ;  /* 0x0002000006197984 */ /* 0x000fe80000000800 */
[----:B------:R-:W4:Y:S04]  /*0330*/  LDS.128 R8, [R17+0x10] ;  /* 0x0000100011087984 */ /* 0x000f280000000c00 */
[----:B------:R-:W5:Y:S04]  /*0340*/  LDS R20, [R6+0x280] ;  /* 0x0002800006147984 */ /* 0x000f680000000800 */
[----:B------:R-:W-:Y:S04]  /*0350*/  LDS R24, [R6+0x380] ;  /* 0x0003800006187984 */ /* 0x000fe80000000800 */
[----:B------:R-:W-:Y:S01]  /*0360*/  LDS R22, [R6+0x480] ;  /* 0x0004800006167984 */ /* 0x000fe20000000800 */
[----:B0-----:R-:W-:-:S03]  /*0370*/  FFMA R12, R12, R28, R21 ;  /* 0x0000001c0c0c7223 */ /* 0x001fc60000000015 */
[----:B------:R-:W0:Y:S01]  /*0380*/  LDS R21, [R6+0x300] ;  /* 0x0003000006157984 */ /* 0x000e220000000800 */
[----:B-1----:R-:W-:-:S03]  /*0390*/  FFMA R12, R23, R13, R12 ;  /* 0x0000000d170c7223 */ /* 0x002fc6000000000c */
[----:B------:R-:W-:Y:S01]  /*03a0*/  LDS R23, [R6+0x400] ;  /* 0x0004000006177984 */ /* 0x000fe20000000800 */
[----:B--2---:R-:W-:-:S04]  /*03b0*/  FFMA R27, R27, R14, R12 ;  /* 0x0000000e1b1b7223 */ /* 0x004fc8000000000c */
[----:B---3--:R-:W-:Y:S02]  /*03c0*/  FFMA R27, R26, R15, R27 ;  /* 0x0000000f1a1b7223 */ /* 0x008fe4000000001b */
[----:B------:R-:W1:Y:S04]  /*03d0*/  LDS.128 R12, [R17+0x20] ;  /* 0x00002000110c7984 */ /* 0x000e680000000c00 */
[----:B------:R-:W-:Y:S01]  /*03e0*/  LDS R26, [R6+0x580] ;  /* 0x00058000061a7984 */ /* 0x000fe20000000800 */
[----:B----4-:R-:W-:-:S03]  /*03f0*/  FFMA R27, R8, R25, R27 ;  /* 0x00000019081b7223 */ /* 0x010fc6000000001b */
[----:B------:R-:W2:Y:S01]  /*0400*/  LDS R25, [R6+0x500] ;  /* 0x0005000006197984 */ /* 0x000ea20000000800 */
[----:B-----5:R-:W-:-:S04]  /*0410*/  FFMA R20, R20, R9, R27 ;  /* 0x0000000914147223 */ /* 0x020fc8000000001b */
[----:B0-----:R-:W-:Y:S02]  /*0420*/  FFMA R21, R21, R10, R20 ;  /* 0x0000000a15157223 */ /* 0x001fe40000000014 */
[----:B------:R-:W-:Y:S02]  /*0430*/  LDS R20, [R6+0x680] ;  /* 0x0006800006147984 */ /* 0x000fe40000000800 */
[----:B------:R-:W-:Y:S02]  /*0440*/  FFMA R27, R24, R11, R21 ;  /* 0x0000000b181b7223 */ /* 0x000fe40000000015 */
[----:B------:R-:W-:Y:S04]  /*0450*/  LDS R21, [R6+0x600] ;  /* 0x0006000006157984 */ /* 0x000fe80000000800 */
[----:B------:R-:W0:Y:S01]  /*0460*/  LDS.128 R8, [R17+0x30] ;  /* 0x0000300011087984 */ /* 0x000e220000000c00 */
[----:B-1----:R-:W-:-:S03]  /*0470*/  FFMA R27, R12, R23, R27 ;  /* 0x000000170c1b7223 */ /* 0x002fc6000000001b */
[----:B------:R-:W1:Y:S01]  /*0480*/  LDS R23, [R6+0x700] ;  /* 0x0007000006177984 */ /* 0x000e620000000800 */
[----:B------:R-:W-:-:S03]  /*0490*/  FFMA R22, R22, R13, R27 ;  /* 0x0000000d16167223 */ /* 0x000fc6000000001b */
[----:B------:R-:W3:Y:S01]  /*04a0*/  LDS R24, [R6+0x780] ;  /* 0x0007800006187984 */ /* 0x000ee20000000800 */
[----:B--2---:R-:W-:-:S03]  /*04b0*/  FFMA R25, R25, R14, R22 ;  /* 0x0000000e19197223 */ /* 0x004fc60000000016 */
[----:B------:R-:W-:Y:S01]  /*04c0*/  LDS R22, [R6+0x880] ;  /* 0x0008800006167984 */ /* 0x000fe20000000800 */
[----:B------:R-:W-:-:S03]  /*04d0*/  FFMA R27, R26, R15, R25 ;  /* 0x0000000f1a1b7223 */ /* 0x000fc60000000019 */
[----:B------:R-:W-:Y:S04]  /*04e0*/  LDS R25, [R6+0x800] ;  /* 0x0008000006197984 */ /* 0x000fe80000000800 */
[----:B------:R-:W2:Y:S04]  /*04f0*/  LDS.128 R12, [R17+0x40] ;  /* 0x00004000110c7984 */ /* 0x000ea80000000c00 */
[----:B------:R-:W-:Y:S01]  /*0500*/  LDS R26, [R6+0x980] ;  /* 0x00098000061a7984 */ /* 0x000fe20000000800 */
[----:B0-----:R-:W-:-:S03]  /*0510*/  FFMA R27, R8, R21, R27 ;  /* 0x00000015081b7223 */ /* 0x001fc6000000001b */
[----:B------:R-:W0:Y:S01]  /*0520*/  LDS R21, [R6+0x900] ;  /* 0x0009000006157984 */ /* 0x000e220000000800 */
[----:B------:R-:W-:-:S04]  /*0530*/  FFMA R20, R20, R9, R27 ;  /* 0x0000000914147223 */ /* 0x000fc8000000001b */
[----:B-1----:R-:W-:Y:S02]  /*0540*/  FFMA R23, R23, R10, R20 ;  /* 0x0000000a17177223 */ /* 0x002fe40000000014 */
[----:B------:R-:W-:Y:S02]  /*0550*/  LDS R20, [R6+0xa80] ;  /* 0x000a800006147984 */ /* 0x000fe40000000800 */
[----:B---3--:R-:W-:Y:S02]  /*0560*/  FFMA R27, R24, R11, R23 ;  /* 0x0000000b181b7223 */ /* 0x008fe40000000017 */
[----:B------:R-:W-:Y:S04]  /*0570*/  LDS R23, [R6+0xa00] ;  /* 0x000a000006177984 */ /* 0x000fe80000000800 */
[----:B------:R-:W1:Y:S01]  /*0580*/  LDS.128 R8, [R17+0x50] ;  /* 0x0000500011087984 */ /* 0x000e620000000c00 */
[----:B--2---:R-:W-:-:S03]  /*0590*/  FFMA R27, R12, R25, R27 ;  /* 0x000000190c1b7223 */ /* 0x004fc6000000001b */
[----:B------:R-:W2:Y:S01]  /*05a0*/  LDS R25, [R6+0xb00] ;  /* 0x000b000006197984 */ /* 0x000ea20000000800 */
[----:B------:R-:W-:-:S03]  /*05b0*/  FFMA R12, R22, R13, R27 ;  /* 0x0000000d160c7223 */ /* 0x000fc6000000001b */
[----:B------:R-:W3:Y:S04]  /*05c0*/  LDS R22, [R6+0xb80] ;  /* 0x000b800006167984 */ /* 0x000ee80000000800 */
[----:B------:R-:W-:Y:S01]  /*05d0*/  LDS R24, [R6+0xc80] ;  /* 0x000c800006187984 */ /* 0x000fe20000000800 */
[----:B0-----:R-:W-:-:S04]  /*05e0*/  FFMA R21, R21, R14, R12 ;  /* 0x0000000e15157223 */ /* 0x001fc8000000000c */
[----:B------:R-:W-:Y:S02]  /*05f0*/  FFMA R27, R26, R15, R21 ;  /* 0x0000000f1a1b7223 */ /* 0x000fe40000000015 */
[----:B------:R-:W-:Y:S04]  /*0600*/  LDS R21, [R6+0xc00] ;  /* 0x000c000006157984 */ /* 0x000fe80000000800 */
[----:B------:R-:W0:Y:S01]  /*0610*/  LDS.128 R12, [R17+0x60] ;  /* 0x00006000110c7984 */ /* 0x000e220000000c00 */
[----:B-1----:R-:W-:-:S04]  /*0620*/  FFMA R23, R8, R23, R27 ;  /* 0x0000001708177223 */ /* 0x002fc8000000001b */
[----:B------:R-:W-:Y:S02]  /*0630*/  FFMA R20, R20, R9, R23 ;  /* 0x0000000914147223 */ /* 0x000fe40000000017 */
[----:B------:R-:W1:Y:S02]  /*0640*/  LDS R23, [R6+0xd00] ;  /* 0x000d000006177984 */ /* 0x000e640000000800 */
[----:B--2---:R-:W-:Y:S02]  /*0650*/  FFMA R25, R25, R10, R20 ;  /* 0x0000000a19197223 */ /* 0x004fe40000000014 */
[----:B------:R-:W2:Y:S02]  /*0660*/  LDS R20, [R6+0xd80] ;  /* 0x000d800006147984 */ /* 0x000ea40000000800 */
[----:B---3--:R-:W-:Y:S02]  /*0670*/  FFMA R27, R22, R11, R25 ;  /* 0x0000000b161b7223 */ /* 0x008fe40000000019 */
[----:B------:R-:W-:Y:S04]  /*0680*/  LDS R25, [R6+0xe00] ;  /* 0x000e000006197984 */ /* 0x000fe80000000800 */
[----:B------:R-:W3:Y:S04]  /*0690*/  LDS.128 R8, [R17+0x70] ;  /* 0x0000700011087984 */ /* 0x000ee80000000c00 */
[----:B------:R-:W4:Y:S01]  /*06a0*/  LDS R22, [R6+0xe80] ;  /* 0x000e800006167984 */ /* 0x000f220000000800 */
[----:B0-----:R-:W-:-:S03]  /*06b0*/  FFMA R27, R12, R21, R27 ;  /* 0x000000150c1b7223 */ /* 0x001fc6000000001b */
[----:B------:R-:W0:Y:S04]  /*06c0*/  LDS R21, [R6+0xf00] ;  /* 0x000f000006157984 */ /* 0x000e280000000800 */
[----:B------:R-:W5:Y:S01]  /*06d0*/  LDS R12, [R6+0xf80] ;  /* 0x000f8000060c7984 */ /* 0x000f620000000800 */
[----:B------:R-:W-:-:S04]  /*06e0*/  FFMA R24, R24, R13, R27 ;  /* 0x0000000d18187223 */ /* 0x000fc8000000001b */
[----:B-1----:R-:W-:-:S04]  /*06f0*/  FFMA R23, R23, R14, R24 ;  /* 0x0000000e17177223 */ /* 0x002fc80000000018 */
[----:B--2---:R-:W-:-:S04]  /*0700*/  FFMA R15, R20, R15, R23 ;  /* 0x0000000f140f7223 */ /* 0x004fc80000000017 */
[----:B---3--:R-:W-:-:S04]  /*0710*/  FFMA R15, R8, R25, R15 ;  /* 0x00000019080f7223 */ /* 0x008fc8000000000f */
[----:B----4-:R-:W-:Y:S01]  /*0720*/  FFMA R22, R22, R9, R15 ;  /* 0x0000000916167223 */ /* 0x010fe2000000000f */
[----:B------:R-:W-:Y:S02]  /*0730*/  IADD3 R0, PT, PT, R0, 0x20, RZ ;  /* 0x0000002000007810 */ /* 0x000fe40007ffe0ff */
[----:B------:R-:W-:Y:S02]  /*0740*/  IADD3 R2, PT, PT, R2, 0x20, RZ ;  /* 0x0000002002027810 */ /* 0x000fe40007ffe0ff */
[----:B------:R-:W-:Y:S01]  /*0750*/  IADD3 R4, PT, PT, R4, 0x7d00, RZ ;  /* 0x00007d0004047810 */ /* 0x000fe20007ffe0ff */
[----:B0-----:R-:W-:-:S04]  /*0760*/  FFMA R21, R21, R10, R22 ;  /* 0x0000000a15157223 */ /* 0x001fc80000000016 */
[----:B-----5:R-:W-:Y:S01]  /*0770*/  FFMA R21, R12, R11, R21 ;  /* 0x0000000b0c157223 */ /* 0x020fe20000000015 */
[----:B------:R-:W-:Y:S06]  /*0780*/  BAR.SYNC.DEFER_BLOCKING 0x0 ;  /* 0x0000000000007b1d */ /* 0x000fec0000010000 */
[----:B------:R-:W-:Y:S05]  /*0790*/  BRA.U UP0, `(.L_x_0) ;  /* 0xfffffff900887547 */ /* 0x000fea000b83ffff */
[----:B------:R-:W0:Y:S01]  /*07a0*/  LDCU UR4, c[0x0][0x398] ;  /* 0x00007300ff0477ac */ /* 0x000e220008000800 */
[----:B------:R-:W-:-:S04]  /*07b0*/  ISETP.GE.AND P0, PT, R18, UR13, PT ;  /* 0x0000000d12007c0c */ /* 0x000fc8000bf06270 */
[----:B0-----:R-:W-:-:S13]  /*07c0*/  ISETP.GE.OR P0, PT, R19, UR4, P0 ;  /* 0x0000000413007c0c */ /* 0x001fda0008706670 */
[----:B------:R-:W-:Y:S05]  /*07d0*/  @P0 EXIT ;  /* 0x000000000000094d */ /* 0x000fea0003800000 */
[----:B------:R-:W0:Y:S01]  /*07e0*/  LDC.64 R2, c[0x0][0x390] ;  /* 0x0000e400ff027b82 */ /* 0x000e220000000a00 */
[----:B------:R-:W-:-:S05]  /*07f0*/  IADD3 R7, PT, PT, R7, UR5, RZ ;  /* 0x0000000507077c10 */ /* 0x000fca000fffe0ff */
[----:B0-----:R-:W-:-:S05]  /*0800*/  IMAD.WIDE R2, R7, 0x4, R2 ;  /* 0x0000000407027825 */ /* 0x001fca00078e0202 */
[----:B------:R-:W-:Y:S01]  /*0810*/  STG.E desc[UR10][R2.64], R21 ;  /* 0x0000001502007986 */ /* 0x000fe2000c10190a */
[----:B------:R-:W-:Y:S05]  /*0820*/  EXIT ;  /* 0x000000000000794d */ /* 0x000fea0003800000 */
.L_x_1:
[----:B------:R-:W-:-:S00]  /*0830*/  BRA `(.L_x_1) ;  /* 0xfffffffc00fc7947 */ /* 0x000fc0000383ffff */
[----:B------:R-:W-:-:S00]  /*0840*/  NOP ;  /* 0x0000000000007918 */ /* 0x000fc00000000000 */
        /* <DEDUP_REMOVED lines=11> */
.L_x_2:


//--------------------- .nv.shared._Z13matMul_kernelPfS_S_ii --------------------------
	.section	.nv.shared._Z13matMul_kernelPfS_S_ii,"aw",@nobits
	.sectionflags	@""
	.align	4
.nv.shared._Z13matMul_kernelPfS_S_ii:
	.zero		9216


//--------------------- .nv.shared.reserved.0     --------------------------
	.section	.nv.shared.reserved.0,"aw",@nobits
	.weak		__nv_reservedSMEM_offset_0_alias
	.size		__nv_reservedSMEM_offset_0_alias, 0, 64
	.other		__nv_reservedSMEM_offset_0_alias,@"STO_CUDA_RESERVED_SHARED STV_DEFAULT"
__nv_reservedSMEM_offset_0_alias:
	.zero		0
	.zero		64


//--------------------- .nv.constant0._Z13matMul_kernelPfS_S_ii --------------------------
	.section	.nv.constant0._Z13matMul_kernelPfS_S_ii,"a",@progbits
	.sectionflags	@""
	.align	4
.nv.constant0._Z13matMul_kernelPfS_S_ii:
	.zero		928


//--------------------- SYMBOLS --------------------------

	.type		.nv.reservedSmem.offset0,@object
	.size		.nv.reservedSmem.offset0,0x4
	.type		.nv.reservedSmem.cap,@object
	.size		.nv.reservedSmem.cap,0x4
